	.headerflags	@"EF_CUDA_TEXMODE_UNIFIED EF_CUDA_64BIT_ADDRESS EF_CUDA_ACCELERATORS EF_CUDA_SM90 EF_CUDA_VIRTUAL_SM(EF_CUDA_SM90)"
	.elftype	@"ET_EXEC"


//--------------------- .nv.info                  --------------------------
	.section	.nv.info,"",@"SHT_CUDA_INFO"
	.align	4


	//----- nvinfo : EIATTR_REGCOUNT
	.align		4
        /*0000*/ 	.byte	0x04, 0x2f
        /*0002*/ 	.short	(.L_3 - .L_2)
	.align		4
.L_2:
        /*0004*/ 	.word	index@(triton_poi_fused__native_batch_norm_legit_no_training_24)
        /*0008*/ 	.word	0x00000016


	//----- nvinfo : EIATTR_MIN_STACK_SIZE
	.align		4
.L_3:
        /*000c*/ 	.byte	0x04, 0x12
        /*000e*/ 	.short	(.L_5 - .L_4)
	.align		4
.L_4:
        /*0010*/ 	.word	index@(triton_poi_fused__native_batch_norm_legit_no_training_24)
        /*0014*/ 	.word	0x00000000


	//----- nvinfo : EIATTR_FRAME_SIZE
	.align		4
.L_5:
        /*0018*/ 	.byte	0x04, 0x11
        /*001a*/ 	.short	(.L_7 - .L_6)
	.align		4
.L_6:
        /*001c*/ 	.word	index@(triton_poi_fused__native_batch_norm_legit_no_training_24)
        /*0020*/ 	.word	0x00000000


	//----- nvinfo : EIATTR_MIN_STACK_SIZE
	.align		4
.L_7:
        /*0024*/ 	.byte	0x04, 0x12
        /*0026*/ 	.short	(.L_9 - .L_8)
	.align		4
.L_8:
        /*0028*/ 	.word	index@(triton_poi_fused__native_batch_norm_legit_no_training_24)
        /*002c*/ 	.word	0x00000000
.L_9:


//--------------------- .nv.info.triton_poi_fused__native_batch_norm_legit_no_training_24 --------------------------
	.section	.nv.info.triton_poi_fused__native_batch_norm_legit_no_training_24,"",@"SHT_CUDA_INFO"
	.sectionflags	@""
	.align	4


	//----- nvinfo : EIATTR_CUDA_API_VERSION
	.align		4
        /*0000*/ 	.byte	0x04, 0x37
        /*0002*/ 	.short	(.L_11 - .L_10)
.L_10:
        /*0004*/ 	.word	0x0000007c


	//----- nvinfo : EIATTR_KPARAM_INFO
	.align		4
.L_11:
        /*0008*/ 	.byte	0x04, 0x17
        /*000a*/ 	.short	(.L_13 - .L_12)
.L_12:
        /*000c*/ 	.word	0x00000000
        /*0010*/ 	.short	0x0006
        /*0012*/ 	.short	0x0030
        /*0014*/ 	.byte	0x00, 0xf0, 0x11, 0x00


	//----- nvinfo : EIATTR_KPARAM_INFO
	.align		4
.L_13:
        /*0018*/ 	.byte	0x04, 0x17
        /*001a*/ 	.short	(.L_15 - .L_14)
.L_14:
        /*001c*/ 	.word	0x00000000
        /*0020*/ 	.short	0x0005
        /*0022*/ 	.short	0x0028
        /*0024*/ 	.byte	0x00, 0xf4, 0x21, 0x00


	//----- nvinfo : EIATTR_KPARAM_INFO
	.align		4
.L_15:
        /*0028*/ 	.byte	0x04, 0x17
        /*002a*/ 	.short	(.L_17 - .L_16)
.L_16:
        /*002c*/ 	.word	0x00000000
        /*0030*/ 	.short	0x0004
        /*0032*/ 	.short	0x0020
        /*0034*/ 	.byte	0x00, 0xf4, 0x21, 0x00


	//----- nvinfo : EIATTR_KPARAM_INFO
	.align		4
.L_17:
        /*0038*/ 	.byte	0x04, 0x17
        /*003a*/ 	.short	(.L_19 - .L_18)
.L_18:
        /*003c*/ 	.word	0x00000000
        /*0040*/ 	.short	0x0003
        /*0042*/ 	.short	0x0018
        /*0044*/ 	.byte	0x00, 0xf4, 0x21, 0x00


	//----- nvinfo : EIATTR_KPARAM_INFO
	.align		4
.L_19:
        /*0048*/ 	.byte	0x04, 0x17
        /*004a*/ 	.short	(.L_21 - .L_20)
.L_20:
        /*004c*/ 	.word	0x00000000
        /*0050*/ 	.short	0x0002
        /*0052*/ 	.short	0x0010
        /*0054*/ 	.byte	0x00, 0xf4, 0x21, 0x00


	//----- nvinfo : EIATTR_KPARAM_INFO
	.align		4
.L_21:
        /*0058*/ 	.byte	0x04, 0x17
        /*005a*/ 	.short	(.L_23 - .L_22)
.L_22:
        /*005c*/ 	.word	0x00000000
        /*0060*/ 	.short	0x0001
        /*0062*/ 	.short	0x0008
        /*0064*/ 	.byte	0x00, 0xf4, 0x21, 0x00


	//----- nvinfo : EIATTR_KPARAM_INFO
	.align		4
.L_23:
        /*0068*/ 	.byte	0x04, 0x17
        /*006a*/ 	.short	(.L_25 - .L_24)
.L_24:
        /*006c*/ 	.word	0x00000000
        /*0070*/ 	.short	0x0000
        /*0072*/ 	.short	0x0000
        /*0074*/ 	.byte	0x00, 0xf4, 0x21, 0x00


	//----- nvinfo : EIATTR_SPARSE_MMA_MASK
	.align		4
.L_25:
        /*0078*/ 	.byte	0x03, 0x50
        /*007a*/ 	.short	0x0000


	//----- nvinfo : EIATTR_MAXREG_COUNT
	.align		4
        /*007c*/ 	.byte	0x03, 0x1b
        /*007e*/ 	.short	0x00ff


	//----- nvinfo : EIATTR_EXIT_INSTR_OFFSETS
	.align		4
        /*0080*/ 	.byte	0x04, 0x1c
        /*0082*/ 	.short	(.L_27 - .L_26)


	//   ....[0]....
.L_26:
        /*0084*/ 	.word	0x000003e0


	//   ....[1]....
        /*0088*/ 	.word	0x00000400


	//----- nvinfo : EIATTR_REQNTID
	.align		4
.L_27:
        /*008c*/ 	.byte	0x04, 0x10
        /*008e*/ 	.short	(.L_29 - .L_28)
.L_28:
        /*0090*/ 	.word	0x00000080
        /*0094*/ 	.word	0x00000001
        /*0098*/ 	.word	0x00000001


	//----- nvinfo : EIATTR_CBANK_PARAM_SIZE
	.align		4
.L_29:
        /*009c*/ 	.byte	0x03, 0x19
        /*009e*/ 	.short	0x0034


	//----- nvinfo : EIATTR_PARAM_CBANK
	.align		4
        /*00a0*/ 	.byte	0x04, 0x0a
        /*00a2*/ 	.short	(.L_31 - .L_30)
	.align		4
.L_30:
        /*00a4*/ 	.word	index@(.nv.constant0.triton_poi_fused__native_batch_norm_legit_no_training_24)
        /*00a8*/ 	.short	0x0210
        /*00aa*/ 	.short	0x0034


	//----- nvinfo : EIATTR_SW_WAR
	.align		4
.L_31:
        /*00ac*/ 	.byte	0x04, 0x36
        /*00ae*/ 	.short	(.L_33 - .L_32)
.L_32:
        /*00b0*/ 	.word	0x00000008
.L_33:


//--------------------- .nv.callgraph             --------------------------
	.section	.nv.callgraph,"",@"SHT_CUDA_CALLGRAPH"
	.align	4
	.sectionentsize	8
	.align		4
        /*0000*/ 	.word	0x00000000
	.align		4
        /*0004*/ 	.word	0xffffffff
	.align		4
        /*0008*/ 	.word	0x00000000
	.align		4
        /*000c*/ 	.word	0xfffffffe
	.align		4
        /*0010*/ 	.word	0x00000000
	.align		4
        /*0014*/ 	.word	0xfffffffd
	.align		4
        /*0018*/ 	.word	0x00000000
	.align		4
        /*001c*/ 	.word	0xfffffffc


//--------------------- .nv.constant4             --------------------------
	.section	.nv.constant4,"a",@progbits
	.align	8
	.align		8
.nv.constant4:
        /*0000*/ 	.dword	_$_str
	.align		8
        /*0008*/ 	.dword	_$_str_$_2


//--------------------- .text.triton_poi_fused__native_batch_norm_legit_no_training_24 --------------------------
	.section	.text.triton_poi_fused__native_batch_norm_legit_no_training_24,"ax",@progbits
	.align	128
        .global         triton_poi_fused__native_batch_norm_legit_no_training_24
        .type           triton_poi_fused__native_batch_norm_legit_no_training_24,@function
        .size           triton_poi_fused__native_batch_norm_legit_no_training_24,(.L_x_1 - triton_poi_fused__native_batch_norm_legit_no_training_24)
        .other          triton_poi_fused__native_batch_norm_legit_no_training_24,@"STO_CUDA_ENTRY STV_DEFAULT"
triton_poi_fused__native_batch_norm_legit_no_training_24:
.text.triton_poi_fused__native_batch_norm_legit_no_training_24:
[----:B------:R-:W0:Y:S01]  /*0000*/  LDC R1, c[0x0][0x28] ;  /* 0x00000a00ff017b82 */ /* 0x000e220000000800 */
[----:B------:R-:W1:Y:S07]  /*0010*/  S2R R0, SR_TID.X ;  /* 0x0000000000007919 */ /* 0x000e6e0000002100 */
[----:B------:R-:W2:Y:S01]  /*0020*/  LDC.64 R8, c[0x0][0x220] ;  /* 0x00008800ff087b82 */ /* 0x000ea20000000a00 */
[----:B------:R-:W-:Y:S01]  /*0030*/  ULDC.64 UR4, c[0x0][0x208] ;  /* 0x0000820000047ab9 */ /* 0x000fe20000000a00 */
[----:B------:R-:W3:Y:S06]  /*0040*/  S2R R5, SR_CTAID.X ;  /* 0x0000000000057919 */ /* 0x000eec0000002500 */
[----:B------:R-:W4:Y:S08]  /*0050*/  LDC.64 R12, c[0x0][0x210] ;  /* 0x00008400ff0c7b82 */ /* 0x000f300000000a00 */
[----:B------:R-:W5:Y:S08]  /*0060*/  LDC.64 R14, c[0x0][0x218] ;  /* 0x00008600ff0e7b82 */ /* 0x000f700000000a00 */
[----:B------:R-:W5:Y:S01]  /*0070*/  LDC.64 R16, c[0x0][0x228] ;  /* 0x00008a00ff107b82 */ /* 0x000f620000000a00 */
[----:B-1----:R-:W-:-:S07]  /*0080*/  SHF.L.U32 R0, R0, 0x1, RZ ;  /* 0x0000000100007819 */ /* 0x002fce00000006ff */
[----:B------:R-:W1:Y:S01]  /*0090*/  LDC.64 R18, c[0x0][0x230] ;  /* 0x00008c00ff127b82 */ /* 0x000e620000000a00 */
[----:B---3--:R-:W-:Y:S02]  /*00a0*/  SHF.R.S32.HI R3, RZ, 0x17, R5 ;  /* 0x00000017ff037819 */ /* 0x008fe40000011405 */
[----:B------:R-:W-:Y:S02]  /*00b0*/  LOP3.LUT R0, R0, 0xfe, RZ, 0xc0, !PT ;  /* 0x000000fe00007812 */ /* 0x000fe400078ec0ff */
[----:B------:R-:W-:Y:S02]  /*00c0*/  SGXT R3, R3, 0x1 ;  /* 0x000000010303781a */ /* 0x000fe40000000200 */
[----:B------:R-:W-:-:S04]  /*00d0*/  LEA R0, R5, R0, 0x8 ;  /* 0x0000000005007211 */ /* 0x000fc800078e40ff */
[----:B------:R-:W-:Y:S02]  /*00e0*/  LEA.HI R3, R3, R0, RZ, 0x8 ;  /* 0x0000000003037211 */ /* 0x000fe400078f40ff */
[----:B------:R-:W-:Y:S02]  /*00f0*/  ISETP.GE.AND P4, PT, R0, 0x400, PT ;  /* 0x000004000000780c */ /* 0x000fe40003f86270 */
[----:B------:R-:W-:-:S04]  /*0100*/  LOP3.LUT R3, R3, 0xffffff00, RZ, 0xc0, !PT ;  /* 0xffffff0003037812 */ /* 0x000fc800078ec0ff */
[----:B------:R-:W-:Y:S02]  /*0110*/  IADD3 R11, R0, -R3, RZ ;  /* 0x80000003000b7210 */ /* 0x000fe40007ffe0ff */
[----:B------:R-:W-:-:S03]  /*0120*/  CS2R R2, SRZ ;  /* 0x0000000000027805 */ /* 0x000fc6000001ff00 */
[----:B--2---:R-:W-:-:S05]  /*0130*/  IMAD.WIDE R8, R11, 0x4, R8 ;  /* 0x000000040b087825 */ /* 0x004fca00078e0208 */
[----:B------:R2:W3:Y:S01]  /*0140*/  @!P4 LDG.E.EL.64 R2, desc[UR4][R8.64] ;  /* 0x000000040802c981 */ /* 0x0004e2000c2e1b00 */
[----:B------:R-:W-:Y:S02]  /*0150*/  CS2R R4, SRZ ;  /* 0x0000000000047805 */ /* 0x000fe4000001ff00 */
[----:B------:R-:W-:Y:S01]  /*0160*/  CS2R R6, SRZ ;  /* 0x0000000000067805 */ /* 0x000fe2000001ff00 */
[----:B----4-:R-:W-:-:S04]  /*0170*/  IMAD.WIDE R12, R0, 0x4, R12 ;  /* 0x00000004000c7825 */ /* 0x010fc800078e020c */
[C---:B-----5:R-:W-:Y:S01]  /*0180*/  IMAD.WIDE R14, R11.reuse, 0x4, R14 ;  /* 0x000000040b0e7825 */ /* 0x060fe200078e020e */
[----:B------:R-:W4:Y:S04]  /*0190*/  @!P4 LDG.E.64 R4, desc[UR4][R12.64] ;  /* 0x000000040c04c981 */ /* 0x000f28000c1e1b00 */
[----:B------:R5:W4:Y:S01]  /*01a0*/  @!P4 LDG.E.EL.64 R6, desc[UR4][R14.64] ;  /* 0x000000040e06c981 */ /* 0x000b22000c2e1b00 */
[----:B0-----:R-:W-:Y:S01]  /*01b0*/  IMAD.WIDE R16, R11, 0x4, R16 ;  /* 0x000000040b107825 */ /* 0x001fe200078e0210 */
[----:B--2---:R-:W-:-:S03]  /*01c0*/  CS2R R8, SRZ ;  /* 0x0000000000087805 */ /* 0x004fc6000001ff00 */
[----:B-1----:R-:W-:Y:S01]  /*01d0*/  IMAD.WIDE R18, R11, 0x4, R18 ;  /* 0x000000040b127825 */ /* 0x002fe200078e0212 */
[----:B------:R-:W-:-:S04]  /*01e0*/  CS2R R10, SRZ ;  /* 0x00000000000a7805 */ /* 0x000fc8000001ff00 */
[----:B------:R-:W2:Y:S04]  /*01f0*/  @!P4 LDG.E.EL.64 R8, desc[UR4][R18.64] ;  /* 0x000000041208c981 */ /* 0x000ea8000c2e1b00 */
[----:B------:R-:W2:Y:S01]  /*0200*/  @!P4 LDG.E.EL.64 R10, desc[UR4][R16.64] ;  /* 0x00000004100ac981 */ /* 0x000ea2000c2e1b00 */
[----:B-----5:R-:W-:Y:S01]  /*0210*/  HFMA2.MMA R15, -RZ, RZ, 1.625, 0 ;  /* 0x3e800000ff0f7435 */ /* 0x020fe200000001ff */
[----:B---3--:R-:W-:Y:S01]  /*0220*/  FADD R2, R2, 9.9999997473787516356e-06 ;  /* 0x3727c5ac02027421 */ /* 0x008fe20000000000 */
[----:B------:R-:W-:-:S03]  /*0230*/  FADD R12, R3, 9.9999997473787516356e-06 ;  /* 0x3727c5ac030c7421 */ /* 0x000fc60000000000 */
[----:B------:R0:W1:Y:S08]  /*0240*/  MUFU.SQRT R13, R2 ;  /* 0x00000002000d7308 */ /* 0x0000700000002000 */
[----:B------:R-:W3:Y:S01]  /*0250*/  MUFU.SQRT R14, R12 ;  /* 0x0000000c000e7308 */ /* 0x000ee20000002000 */
[----:B0-----:R-:W0:Y:S01]  /*0260*/  LDC.64 R2, c[0x0][0x238] ;  /* 0x00008e00ff027b82 */ /* 0x001e220000000a00 */
[----:B-1----:R-:W-:-:S02]  /*0270*/  FSETP.GT.AND P0, PT, R13, 8.50705917302346158658e+37, PT ;  /* 0x7e8000000d00780b */ /* 0x002fc40003f04000 */
[----:B------:R-:W-:Y:S02]  /*0280*/  FSETP.GEU.AND P2, PT, R13, 1.175494350822287508e-38, PT ;  /* 0x008000000d00780b */ /* 0x000fe40003f4e000 */
[C---:B---3--:R-:W-:Y:S02]  /*0290*/  FSETP.GT.AND P1, PT, R14.reuse, 8.50705917302346158658e+37, PT ;  /* 0x7e8000000e00780b */ /* 0x048fe40003f24000 */
[----:B------:R-:W-:-:S07]  /*02a0*/  FSETP.GEU.AND P3, PT, R14, 1.175494350822287508e-38, PT ;  /* 0x008000000e00780b */ /* 0x000fce0003f6e000 */
[----:B------:R-:W-:-:S04]  /*02b0*/  @P0 FMUL R13, R13, 0.25 ;  /* 0x3e8000000d0d0820 */ /* 0x000fc80000400000 */
[----:B------:R-:W-:Y:S01]  /*02c0*/  @!P2 FMUL R13, R13, 16777216 ;  /* 0x4b8000000d0da820 */ /* 0x000fe20000400000 */
[----:B------:R-:W-:-:S04]  /*02d0*/  @P1 FMUL R14, R14, 0.25 ;  /* 0x3e8000000e0e1820 */ /* 0x000fc80000400000 */
[----:B------:R-:W-:Y:S01]  /*02e0*/  @!P3 FMUL R14, R14, 16777216 ;  /* 0x4b8000000e0eb820 */ /* 0x000fe20000400000 */
[----:B------:R-:W1:Y:S01]  /*02f0*/  MUFU.RCP R13, R13 ;  /* 0x0000000d000d7308 */ /* 0x000e620000001000 */
[----:B------:R-:W-:-:S07]  /*0300*/  FSEL R12, R15, 1, P0 ;  /* 0x3f8000000f0c7808 */ /* 0x000fce0000000000 */
[----:B------:R-:W3:Y:S01]  /*0310*/  MUFU.RCP R14, R14 ;  /* 0x0000000e000e7308 */ /* 0x000ee20000001000 */
[----:B------:R-:W-:Y:S01]  /*0320*/  FSEL R15, R15, 1, P1 ;  /* 0x3f8000000f0f7808 */ /* 0x000fe20000800000 */
[----:B------:R-:W-:Y:S01]  /*0330*/  @!P2 FMUL R12, R12, 16777216 ;  /* 0x4b8000000c0ca820 */ /* 0x000fe20000400000 */
[----:B----4-:R-:W-:-:S03]  /*0340*/  FADD R4, -R6, R4 ;  /* 0x0000000406047221 */ /* 0x010fc60000000100 */
[----:B------:R-:W-:Y:S01]  /*0350*/  @!P3 FMUL R15, R15, 16777216 ;  /* 0x4b8000000f0fb820 */ /* 0x000fe20000400000 */
[----:B------:R-:W-:Y:S01]  /*0360*/  FADD R5, -R7, R5 ;  /* 0x0000000507057221 */ /* 0x000fe20000000100 */
[----:B-1----:R-:W-:Y:S02]  /*0370*/  FMUL R13, R13, R12 ;  /* 0x0000000c0d0d7220 */ /* 0x002fe40000400000 */
[----:B---3--:R-:W-:Y:S02]  /*0380*/  FMUL R6, R14, R15 ;  /* 0x0000000f0e067220 */ /* 0x008fe40000400000 */
[----:B------:R-:W-:Y:S02]  /*0390*/  FMUL R13, R4, R13 ;  /* 0x0000000d040d7220 */ /* 0x000fe40000400000 */
[----:B------:R-:W-:Y:S01]  /*03a0*/  FMUL R6, R5, R6 ;  /* 0x0000000605067220 */ /* 0x000fe20000400000 */
[----:B0-----:R-:W-:-:S04]  /*03b0*/  IMAD.WIDE R2, R0, 0x4, R2 ;  /* 0x0000000400027825 */ /* 0x001fc800078e0202 */
[----:B--2---:R-:W-:Y:S01]  /*03c0*/  FFMA R8, R13, R10, R8 ;  /* 0x0000000a0d087223 */ /* 0x004fe20000000008 */
[----:B------:R-:W-:Y:S01]  /*03d0*/  FFMA R9, R6, R11, R9 ;  /* 0x0000000b06097223 */ /* 0x000fe20000000009 */
[----:B------:R-:W-:Y:S06]  /*03e0*/  @P4 EXIT ;  /* 0x000000000000494d */ /* 0x000fec0003800000 */
[----:B------:R-:W-:Y:S01]  /*03f0*/  STG.E.64 desc[UR4][R2.64], R8 ;  /* 0x0000000802007986 */ /* 0x000fe2000c101b04 */
[----:B------:R-:W-:Y:S05]  /*0400*/  EXIT ;  /* 0x000000000000794d */ /* 0x000fea0003800000 */
.L_x_0:
[----:B------:R-:W-:-:S00]  /*0410*/  BRA `(.L_x_0) ;  /* 0xfffffffc00fc7947 */ /* 0x000fc0000383ffff */
[----:B------:R-:W-:-:S00]  /*0420*/  NOP ;  /* 0x0000000000007918 */ /* 0x000fc00000000000 */
        /* <DEDUP_REMOVED lines=13> */
.L_x_1:


//--------------------- .nv.global.init           --------------------------
	.section	.nv.global.init,"aw",@progbits
.nv.global.init:
	.type		_$_str,@object
	.size		_$_str,(_$_str_$_2 - _$_str)
_$_str:
        /*0000*/ 	.byte	0x5f, 0x5f, 0x43, 0x55, 0x44, 0x41, 0x5f, 0x46, 0x54, 0x5a, 0x00
	.type		_$_str_$_2,@object
	.size		_$_str_$_2,(.L_1 - _$_str_$_2)
_$_str_$_2:
        /*000b*/ 	.byte	0x5f, 0x5f, 0x43, 0x55, 0x44, 0x41, 0x5f, 0x50, 0x52, 0x45, 0x43, 0x5f, 0x53, 0x51, 0x52, 0x54
        /*001b*/ 	.byte	0x00
.L_1:


//--------------------- .nv.constant0.triton_poi_fused__native_batch_norm_legit_no_training_24 --------------------------
	.section	.nv.constant0.triton_poi_fused__native_batch_norm_legit_no_training_24,"a",@progbits
	.sectionflags	@""
	.align	4
.nv.constant0.triton_poi_fused__native_batch_norm_legit_no_training_24:
	.zero		580
